	.headerflags	@"EF_CUDA_TEXMODE_UNIFIED EF_CUDA_64BIT_ADDRESS EF_CUDA_ACCELERATORS EF_CUDA_SM90 EF_CUDA_VIRTUAL_SM(EF_CUDA_SM90)"
	.elftype	@"ET_EXEC"


//--------------------- .nv.info                  --------------------------
	.section	.nv.info,"",@"SHT_CUDA_INFO"
	.align	4


	//----- nvinfo : EIATTR_REGCOUNT
	.align		4
        /*0000*/ 	.byte	0x04, 0x2f
        /*0002*/ 	.short	(.L_3 - .L_2)
	.align		4
.L_2:
        /*0004*/ 	.word	index@(triton_poi_fused__native_batch_norm_legit_no_training_cat_relu_46)
        /*0008*/ 	.word	0x0000001a


	//----- nvinfo : EIATTR_MIN_STACK_SIZE
	.align		4
.L_3:
        /*000c*/ 	.byte	0x04, 0x12
        /*000e*/ 	.short	(.L_5 - .L_4)
	.align		4
.L_4:
        /*0010*/ 	.word	index@(triton_poi_fused__native_batch_norm_legit_no_training_cat_relu_46)
        /*0014*/ 	.word	0x00000000


	//----- nvinfo : EIATTR_FRAME_SIZE
	.align		4
.L_5:
        /*0018*/ 	.byte	0x04, 0x11
        /*001a*/ 	.short	(.L_7 - .L_6)
	.align		4
.L_6:
        /*001c*/ 	.word	index@(triton_poi_fused__native_batch_norm_legit_no_training_cat_relu_46)
        /*0020*/ 	.word	0x00000000


	//----- nvinfo : EIATTR_MIN_STACK_SIZE
	.align		4
.L_7:
        /*0024*/ 	.byte	0x04, 0x12
        /*0026*/ 	.short	(.L_9 - .L_8)
	.align		4
.L_8:
        /*0028*/ 	.word	index@(triton_poi_fused__native_batch_norm_legit_no_training_cat_relu_46)
        /*002c*/ 	.word	0x00000000
.L_9:


//--------------------- .nv.info.triton_poi_fused__native_batch_norm_legit_no_training_cat_relu_46 --------------------------
	.section	.nv.info.triton_poi_fused__native_batch_norm_legit_no_training_cat_relu_46,"",@"SHT_CUDA_INFO"
	.sectionflags	@""
	.align	4


	//----- nvinfo : EIATTR_CUDA_API_VERSION
	.align		4
        /*0000*/ 	.byte	0x04, 0x37
        /*0002*/ 	.short	(.L_11 - .L_10)
.L_10:
        /*0004*/ 	.word	0x0000007c


	//----- nvinfo : EIATTR_KPARAM_INFO
	.align		4
.L_11:
        /*0008*/ 	.byte	0x04, 0x17
        /*000a*/ 	.short	(.L_13 - .L_12)
.L_12:
        /*000c*/ 	.word	0x00000000
        /*0010*/ 	.short	0x0008
        /*0012*/ 	.short	0x0040
        /*0014*/ 	.byte	0x00, 0xf0, 0x11, 0x00


	//----- nvinfo : EIATTR_KPARAM_INFO
	.align		4
.L_13:
        /*0018*/ 	.byte	0x04, 0x17
        /*001a*/ 	.short	(.L_15 - .L_14)
.L_14:
        /*001c*/ 	.word	0x00000000
        /*0020*/ 	.short	0x0007
        /*0022*/ 	.short	0x0038
        /*0024*/ 	.byte	0x00, 0xf4, 0x21, 0x00


	//----- nvinfo : EIATTR_KPARAM_INFO
	.align		4
.L_15:
        /*0028*/ 	.byte	0x04, 0x17
        /*002a*/ 	.short	(.L_17 - .L_16)
.L_16:
        /*002c*/ 	.word	0x00000000
        /*0030*/ 	.short	0x0006
        /*0032*/ 	.short	0x0030
        /*0034*/ 	.byte	0x00, 0xf4, 0x21, 0x00


	//----- nvinfo : EIATTR_KPARAM_INFO
	.align		4
.L_17:
        /*0038*/ 	.byte	0x04, 0x17
        /*003a*/ 	.short	(.L_19 - .L_18)
.L_18:
        /*003c*/ 	.word	0x00000000
        /*0040*/ 	.short	0x0005
        /*0042*/ 	.short	0x0028
        /*0044*/ 	.byte	0x00, 0xf4, 0x21, 0x00


	//----- nvinfo : EIATTR_KPARAM_INFO
	.align		4
.L_19:
        /*0048*/ 	.byte	0x04, 0x17
        /*004a*/ 	.short	(.L_21 - .L_20)
.L_20:
        /*004c*/ 	.word	0x00000000
        /*0050*/ 	.short	0x0004
        /*0052*/ 	.short	0x0020
        /*0054*/ 	.byte	0x00, 0xf4, 0x21, 0x00


	//----- nvinfo : EIATTR_KPARAM_INFO
	.align		4
.L_21:
        /*0058*/ 	.byte	0x04, 0x17
        /*005a*/ 	.short	(.L_23 - .L_22)
.L_22:
        /*005c*/ 	.word	0x00000000
        /*0060*/ 	.short	0x0003
        /*0062*/ 	.short	0x0018
        /*0064*/ 	.byte	0x00, 0xf4, 0x21, 0x00


	//----- nvinfo : EIATTR_KPARAM_INFO
	.align		4
.L_23:
        /*0068*/ 	.byte	0x04, 0x17
        /*006a*/ 	.short	(.L_25 - .L_24)
.L_24:
        /*006c*/ 	.word	0x00000000
        /*0070*/ 	.short	0x0002
        /*0072*/ 	.short	0x0010
        /*0074*/ 	.byte	0x00, 0xf4, 0x21, 0x00


	//----- nvinfo : EIATTR_KPARAM_INFO
	.align		4
.L_25:
        /*0078*/ 	.byte	0x04, 0x17
        /*007a*/ 	.short	(.L_27 - .L_26)
.L_26:
        /*007c*/ 	.word	0x00000000
        /*0080*/ 	.short	0x0001
        /*0082*/ 	.short	0x0008
        /*0084*/ 	.byte	0x00, 0xf4, 0x21, 0x00


	//----- nvinfo : EIATTR_KPARAM_INFO
	.align		4
.L_27:
        /*0088*/ 	.byte	0x04, 0x17
        /*008a*/ 	.short	(.L_29 - .L_28)
.L_28:
        /*008c*/ 	.word	0x00000000
        /*0090*/ 	.short	0x0000
        /*0092*/ 	.short	0x0000
        /*0094*/ 	.byte	0x00, 0xf4, 0x21, 0x00


	//----- nvinfo : EIATTR_SPARSE_MMA_MASK
	.align		4
.L_29:
        /*0098*/ 	.byte	0x03, 0x50
        /*009a*/ 	.short	0x0000


	//----- nvinfo : EIATTR_MAXREG_COUNT
	.align		4
        /*009c*/ 	.byte	0x03, 0x1b
        /*009e*/ 	.short	0x00ff


	//----- nvinfo : EIATTR_EXIT_INSTR_OFFSETS
	.align		4
        /*00a0*/ 	.byte	0x04, 0x1c
        /*00a2*/ 	.short	(.L_31 - .L_30)


	//   ....[0]....
.L_30:
        /*00a4*/ 	.word	0x00000690


	//   ....[1]....
        /*00a8*/ 	.word	0x000006b0


	//----- nvinfo : EIATTR_REQNTID
	.align		4
.L_31:
        /*00ac*/ 	.byte	0x04, 0x10
        /*00ae*/ 	.short	(.L_33 - .L_32)
.L_32:
        /*00b0*/ 	.word	0x00000080
        /*00b4*/ 	.word	0x00000001
        /*00b8*/ 	.word	0x00000001


	//----- nvinfo : EIATTR_CBANK_PARAM_SIZE
	.align		4
.L_33:
        /*00bc*/ 	.byte	0x03, 0x19
        /*00be*/ 	.short	0x0044


	//----- nvinfo : EIATTR_PARAM_CBANK
	.align		4
        /*00c0*/ 	.byte	0x04, 0x0a
        /*00c2*/ 	.short	(.L_35 - .L_34)
	.align		4
.L_34:
        /*00c4*/ 	.word	index@(.nv.constant0.triton_poi_fused__native_batch_norm_legit_no_training_cat_relu_46)
        /*00c8*/ 	.short	0x0210
        /*00ca*/ 	.short	0x0044


	//----- nvinfo : EIATTR_SW_WAR
	.align		4
.L_35:
        /*00cc*/ 	.byte	0x04, 0x36
        /*00ce*/ 	.short	(.L_37 - .L_36)
.L_36:
        /*00d0*/ 	.word	0x00000008
.L_37:


//--------------------- .nv.callgraph             --------------------------
	.section	.nv.callgraph,"",@"SHT_CUDA_CALLGRAPH"
	.align	4
	.sectionentsize	8
	.align		4
        /*0000*/ 	.word	0x00000000
	.align		4
        /*0004*/ 	.word	0xffffffff
	.align		4
        /*0008*/ 	.word	0x00000000
	.align		4
        /*000c*/ 	.word	0xfffffffe
	.align		4
        /*0010*/ 	.word	0x00000000
	.align		4
        /*0014*/ 	.word	0xfffffffd
	.align		4
        /*0018*/ 	.word	0x00000000
	.align		4
        /*001c*/ 	.word	0xfffffffc


//--------------------- .nv.constant4             --------------------------
	.section	.nv.constant4,"a",@progbits
	.align	8
	.align		8
.nv.constant4:
        /*0000*/ 	.dword	_$_str
	.align		8
        /*0008*/ 	.dword	_$_str_$_2


//--------------------- .text.triton_poi_fused__native_batch_norm_legit_no_training_cat_relu_46 --------------------------
	.section	.text.triton_poi_fused__native_batch_norm_legit_no_training_cat_relu_46,"ax",@progbits
	.align	128
        .global         triton_poi_fused__native_batch_norm_legit_no_training_cat_relu_46
        .type           triton_poi_fused__native_batch_norm_legit_no_training_cat_relu_46,@function
        .size           triton_poi_fused__native_batch_norm_legit_no_training_cat_relu_46,(.L_x_1 - triton_poi_fused__native_batch_norm_legit_no_training_cat_relu_46)
        .other          triton_poi_fused__native_batch_norm_legit_no_training_cat_relu_46,@"STO_CUDA_ENTRY STV_DEFAULT"
triton_poi_fused__native_batch_norm_legit_no_training_cat_relu_46:
.text.triton_poi_fused__native_batch_norm_legit_no_training_cat_relu_46:
[----:B------:R-:W0:Y:S01]  /*0000*/  LDC R1, c[0x0][0x28] ;  /* 0x00000a00ff017b82 */ /* 0x000e220000000800 */
[----:B------:R-:W1:Y:S07]  /*0010*/  S2R R0, SR_TID.X ;  /* 0x0000000000007919 */ /* 0x000e6e0000002100 */
[----:B------:R-:W2:Y:S01]  /*0020*/  LDC.64 R6, c[0x0][0x228] ;  /* 0x00008a00ff067b82 */ /* 0x000ea20000000a00 */
[----:B------:R-:W-:Y:S01]  /*0030*/  IMAD.MOV.U32 R4, RZ, RZ, RZ ;  /* 0x000000ffff047224 */ /* 0x000fe200078e00ff */
[----:B------:R-:W-:Y:S01]  /*0040*/  ULDC.64 UR4, c[0x0][0x208] ;  /* 0x0000820000047ab9 */ /* 0x000fe20000000a00 */
[----:B------:R-:W3:Y:S01]  /*0050*/  S2R R3, SR_CTAID.X ;  /* 0x0000000000037919 */ /* 0x000ee20000002500 */
[----:B------:R-:W-:Y:S01]  /*0060*/  IMAD.MOV.U32 R8, RZ, RZ, RZ ;  /* 0x000000ffff087224 */ /* 0x000fe200078e00ff */
[----:B------:R-:W-:-:S03]  /*0070*/  ULDC.64 UR6, c[0x0][0x218] ;  /* 0x0000860000067ab9 */ /* 0x000fc60000000a00 */
[----:B------:R-:W4:Y:S01]  /*0080*/  LDC.64 R16, c[0x0][0x220] ;  /* 0x00008800ff107b82 */ /* 0x000f220000000a00 */
[----:B-1----:R-:W-:-:S05]  /*0090*/  IMAD.SHL.U32 R0, R0, 0x2, RZ ;  /* 0x0000000200007824 */ /* 0x002fca00078e00ff */
[----:B------:R-:W-:-:S05]  /*00a0*/  LOP3.LUT R0, R0, 0xfe, RZ, 0xc0, !PT ;  /* 0x000000fe00007812 */ /* 0x000fca00078ec0ff */
[----:B---3--:R-:W-:-:S05]  /*00b0*/  IMAD R3, R3, 0x100, R0 ;  /* 0x0000010003037824 */ /* 0x008fca00078e0200 */
[----:B------:R-:W-:Y:S02]  /*00c0*/  SHF.R.S32.HI R2, RZ, 0x1f, R3 ;  /* 0x0000001fff027819 */ /* 0x000fe40000011403 */
[----:B------:R-:W-:Y:S02]  /*00d0*/  ISETP.GE.AND P0, PT, R3, 0x5980, PT ;  /* 0x000059800300780c */ /* 0x000fe40003f06270 */
[----:B------:R-:W-:-:S04]  /*00e0*/  LEA.HI R9, R2, R3, RZ, 0x4 ;  /* 0x0000000302097211 */ /* 0x000fc800078f20ff */
[----:B------:R-:W-:-:S05]  /*00f0*/  SHF.R.S32.HI R5, RZ, 0x4, R9 ;  /* 0x00000004ff057819 */ /* 0x000fca0000011409 */
[----:B------:R-:W-:-:S05]  /*0100*/  IMAD.HI R0, R5, -0x48f044a5, R4 ;  /* 0xb70fbb5b05007827 */ /* 0x000fca00078e0204 */
[----:B------:R-:W-:-:S04]  /*0110*/  SHF.R.U32.HI R11, RZ, 0x1f, R0 ;  /* 0x0000001fff0b7819 */ /* 0x000fc80000011600 */
[----:B------:R-:W-:Y:S01]  /*0120*/  LEA.HI.SX32 R11, R0, R11, 0x18 ;  /* 0x0000000b000b7211 */ /* 0x000fe200078fc2ff */
[----:B------:R-:W-:-:S04]  /*0130*/  IMAD.MOV.U32 R0, RZ, RZ, RZ ;  /* 0x000000ffff007224 */ /* 0x000fc800078e00ff */
[----:B------:R-:W-:-:S04]  /*0140*/  IMAD R15, R11, -0x166, R5 ;  /* 0xfffffe9a0b0f7824 */ /* 0x000fc800078e0205 */
[----:B--2---:R-:W-:-:S05]  /*0150*/  IMAD.WIDE R6, R15, 0x4, R6 ;  /* 0x000000040f067825 */ /* 0x004fca00078e0206 */
[----:B------:R-:W2:Y:S01]  /*0160*/  @!P0 LDG.E.EL R0, desc[UR4][R6.64] ;  /* 0x0000000406008981 */ /* 0x000ea2000c2e1900 */
[----:B------:R-:W-:-:S03]  /*0170*/  HFMA2.MMA R2, -RZ, RZ, 0, 0 ;  /* 0x00000000ff027435 */ /* 0x000fc600000001ff */
[----:B------:R1:W3:Y:S07]  /*0180*/  @!P0 LDG.E.EL R8, desc[UR4][R6.64] ;  /* 0x0000000406088981 */ /* 0x0002ee000c2e1900 */
[----:B------:R-:W-:Y:S01]  /*0190*/  IMAD.HI R2, R3, -0x48f044a5, R2 ;  /* 0xb70fbb5b03027827 */ /* 0x000fe200078e0202 */
[----:B------:R-:W-:-:S04]  /*01a0*/  LOP3.LUT R9, R9, 0xfffffff0, RZ, 0xc0, !PT ;  /* 0xfffffff009097812 */ /* 0x000fc800078ec0ff */
[----:B------:R-:W-:-:S04]  /*01b0*/  SHF.R.U32.HI R5, RZ, 0x1f, R2 ;  /* 0x0000001fff057819 */ /* 0x000fc80000011602 */
[----:B------:R-:W-:Y:S01]  /*01c0*/  LEA.HI.SX32 R2, R2, R5, 0x14 ;  /* 0x0000000502027211 */ /* 0x000fe200078fa2ff */
[----:B------:R-:W-:Y:S01]  /*01d0*/  IMAD.IADD R9, R3, 0x1, -R9 ;  /* 0x0000000103097824 */ /* 0x000fe200078e0a09 */
[----:B------:R-:W5:Y:S01]  /*01e0*/  LDC.64 R4, c[0x0][0x210] ;  /* 0x00008400ff047b82 */ /* 0x000f620000000a00 */
[----:B------:R-:W-:Y:S02]  /*01f0*/  IMAD.SHL.U32 R10, R15, 0x10, RZ ;  /* 0x000000100f0a7824 */ /* 0x000fe400078e00ff */
[----:B------:R-:W-:Y:S01]  /*0200*/  IMAD R11, R2, 0xc0, RZ ;  /* 0x000000c0020b7824 */ /* 0x000fe200078e02ff */
[----:B------:R-:W-:-:S04]  /*0210*/  SHF.R.S32.HI R12, RZ, 0x1f, R9 ;  /* 0x0000001fff0c7819 */ /* 0x000fc80000011409 */
[--C-:B------:R-:W-:Y:S02]  /*0220*/  IADD3 R9, P1, P2, R10, R9, R11.reuse ;  /* 0x000000090a097210 */ /* 0x100fe40007a3e00b */
[----:B------:R-:W-:Y:S02]  /*0230*/  SHF.R.S32.HI R11, RZ, 0x1f, R11 ;  /* 0x0000001fff0b7819 */ /* 0x000fe4000001140b */
[----:B------:R-:W-:Y:S01]  /*0240*/  SHF.R.S32.HI R10, RZ, 0x1f, R10 ;  /* 0x0000001fff0a7819 */ /* 0x000fe2000001140a */
[----:B-1----:R-:W-:-:S03]  /*0250*/  IMAD R7, R2, -0x1660, R3 ;  /* 0xffffe9a002077824 */ /* 0x002fc600078e0203 */
[----:B------:R-:W-:Y:S02]  /*0260*/  IADD3.X R6, R10, R12, R11, P1, P2 ;  /* 0x0000000c0a067210 */ /* 0x000fe40000fe440b */
[----:B------:R-:W1:Y:S01]  /*0270*/  LDC.64 R12, c[0x0][0x230] ;  /* 0x00008c00ff0c7b82 */ /* 0x000e620000000a00 */
[C---:B------:R-:W-:Y:S01]  /*0280*/  ISETP.GE.AND P2, PT, R15.reuse, 0x15a, PT ;  /* 0x0000015a0f00780c */ /* 0x040fe20003f46270 */
[----:B------:R-:W-:Y:S01]  /*0290*/  IMAD R7, R2, 0x15a0, R7 ;  /* 0x000015a002077824 */ /* 0x000fe200078e0207 */
[----:B------:R-:W-:-:S05]  /*02a0*/  ISETP.GT.AND P1, PT, R15, 0x159, !P0 ;  /* 0x000001590f00780c */ /* 0x000fca0004724270 */
[----:B------:R-:W1:Y:S01]  /*02b0*/  LDC.64 R10, c[0x0][0x238] ;  /* 0x00008e00ff0a7b82 */ /* 0x000e620000000a00 */
[----:B------:R-:W-:Y:S02]  /*02c0*/  ISETP.LT.AND P4, PT, R3, 0x5980, !P2 ;  /* 0x000059800300780c */ /* 0x000fe40005781270 */
[----:B------:R-:W-:Y:S01]  /*02d0*/  LEA R18, P3, R9, UR6, 0x2 ;  /* 0x0000000609127c11 */ /* 0x000fe2000f8610ff */
[----:B-----5:R-:W-:Y:S01]  /*02e0*/  IMAD.WIDE R22, R7, 0x4, R4 ;  /* 0x0000000407167825 */ /* 0x020fe200078e0204 */
[----:B------:R-:W-:Y:S02]  /*02f0*/  CS2R R4, SRZ ;  /* 0x0000000000047805 */ /* 0x000fe4000001ff00 */
[----:B------:R-:W-:Y:S02]  /*0300*/  LEA.HI.X R19, R9, UR7, R6, 0x2, P3 ;  /* 0x0000000709137c11 */ /* 0x000fe400098f1406 */
[----:B------:R-:W-:Y:S01]  /*0310*/  CS2R R6, SRZ ;  /* 0x0000000000067805 */ /* 0x000fe2000001ff00 */
[----:B------:R-:W-:Y:S01]  /*0320*/  IMAD.MOV.U32 R9, RZ, RZ, RZ ;  /* 0x000000ffff097224 */ /* 0x000fe200078e00ff */
[----:B------:R-:W-:Y:S01]  /*0330*/  MOV R2, RZ ;  /* 0x000000ff00027202 */ /* 0x000fe20000000f00 */
[C---:B----4-:R-:W-:Y:S01]  /*0340*/  IMAD.WIDE R16, R15.reuse, 0x4, R16 ;  /* 0x000000040f107825 */ /* 0x050fe200078e0210 */
[----:B------:R-:W4:Y:S04]  /*0350*/  @P1 LDG.E.64 R4, desc[UR4][R18.64+-0x5680] ;  /* 0xffa9800412041981 */ /* 0x000f28000c1e1b00 */
[----:B------:R5:W4:Y:S01]  /*0360*/  @P4 LDG.E.64 R6, desc[UR4][R22.64] ;  /* 0x0000000416064981 */ /* 0x000b22000c1e1b00 */
[----:B-1----:R-:W-:-:S03]  /*0370*/  IMAD.WIDE R12, R15, 0x4, R12 ;  /* 0x000000040f0c7825 */ /* 0x002fc600078e020c */
[----:B------:R-:W4:Y:S04]  /*0380*/  @!P0 LDG.E.EL R9, desc[UR4][R16.64] ;  /* 0x0000000410098981 */ /* 0x000f28000c2e1900 */
[----:B------:R1:W4:Y:S01]  /*0390*/  @!P0 LDG.E.EL R2, desc[UR4][R16.64] ;  /* 0x0000000410028981 */ /* 0x000322000c2e1900 */
[----:B0-----:R-:W-:Y:S01]  /*03a0*/  IMAD.WIDE R20, R15, 0x4, R10 ;  /* 0x000000040f147825 */ /* 0x001fe200078e020a */
[----:B------:R-:W-:Y:S02]  /*03b0*/  CS2R R14, SRZ ;  /* 0x00000000000e7805 */ /* 0x000fe4000001ff00 */
[----:B------:R-:W-:-:S04]  /*03c0*/  CS2R R10, SRZ ;  /* 0x00000000000a7805 */ /* 0x000fc8000001ff00 */
[----:B------:R-:W4:Y:S01]  /*03d0*/  @!P0 LDG.E.EL R14, desc[UR4][R12.64] ;  /* 0x000000040c0e8981 */ /* 0x000f22000c2e1900 */
[----:B-----5:R-:W-:Y:S01]  /*03e0*/  IMAD.MOV.U32 R22, RZ, RZ, 0x3e800000 ;  /* 0x3e800000ff167424 */ /* 0x020fe200078e00ff */
[----:B-1----:R-:W0:Y:S02]  /*03f0*/  LDC.64 R16, c[0x0][0x240] ;  /* 0x00009000ff107b82 */ /* 0x002e240000000a00 */
[----:B------:R1:W5:Y:S04]  /*0400*/  @!P0 LDG.E.EL R15, desc[UR4][R12.64] ;  /* 0x000000040c0f8981 */ /* 0x000368000c2e1900 */
[----:B------:R-:W5:Y:S04]  /*0410*/  @!P0 LDG.E.EL R11, desc[UR4][R20.64] ;  /* 0x00000004140b8981 */ /* 0x000f68000c2e1900 */
[----:B------:R-:W5:Y:S01]  /*0420*/  @!P0 LDG.E.EL R10, desc[UR4][R20.64] ;  /* 0x00000004140a8981 */ /* 0x000f62000c2e1900 */
[----:B-1----:R-:W1:Y:S01]  /*0430*/  LDC.64 R12, c[0x0][0x248] ;  /* 0x00009200ff0c7b82 */ /* 0x002e620000000a00 */
[----:B0-----:R-:W-:-:S04]  /*0440*/  IMAD.WIDE R16, R3, 0x4, R16 ;  /* 0x0000000403107825 */ /* 0x001fc800078e0210 */
[----:B-1----:R-:W-:-:S04]  /*0450*/  IMAD.WIDE R12, R3, 0x4, R12 ;  /* 0x00000004030c7825 */ /* 0x002fc800078e020c */
[----:B--2---:R-:W-:-:S04]  /*0460*/  FADD R0, R0, 9.9999997473787516356e-06 ;  /* 0x3727c5ac00007421 */ /* 0x004fc80000000000 */
[----:B------:R-:W0:Y:S01]  /*0470*/  MUFU.SQRT R18, R0 ;  /* 0x0000000000127308 */ /* 0x000e220000002000 */
[----:B---3--:R-:W-:-:S07]  /*0480*/  FADD R8, R8, 9.9999997473787516356e-06 ;  /* 0x3727c5ac08087421 */ /* 0x008fce0000000000 */
[----:B------:R-:W1:Y:S01]  /*0490*/  MUFU.SQRT R19, R8 ;  /* 0x0000000800137308 */ /* 0x000e620000002000 */
[C---:B0-----:R-:W-:Y:S02]  /*04a0*/  FSETP.GT.AND P6, PT, R18.reuse, 8.50705917302346158658e+37, PT ;  /* 0x7e8000001200780b */ /* 0x041fe40003fc4000 */
[----:B------:R-:W-:Y:S02]  /*04b0*/  FSETP.GEU.AND P3, PT, R18, 1.175494350822287508e-38, PT ;  /* 0x008000001200780b */ /* 0x000fe40003f6e000 */
[----:B------:R-:W-:Y:S02]  /*04c0*/  FSEL R23, R22, 1, P6 ;  /* 0x3f80000016177808 */ /* 0x000fe40003000000 */
[----:B-1----:R-:W-:-:S07]  /*04d0*/  FSETP.GT.AND P5, PT, R19, 8.50705917302346158658e+37, PT ;  /* 0x7e8000001300780b */ /* 0x002fce0003fa4000 */
[----:B------:R-:W-:Y:S01]  /*04e0*/  @P6 FMUL R18, R18, 0.25 ;  /* 0x3e80000012126820 */ /* 0x000fe20000400000 */
[----:B------:R-:W-:-:S03]  /*04f0*/  FSETP.GEU.AND P6, PT, R19, 1.175494350822287508e-38, PT ;  /* 0x008000001300780b */ /* 0x000fc60003fce000 */
[----:B------:R-:W-:Y:S02]  /*0500*/  @!P3 FMUL R18, R18, 16777216 ;  /* 0x4b8000001212b820 */ /* 0x000fe40000400000 */
[----:B------:R-:W-:-:S08]  /*0510*/  @P5 FMUL R19, R19, 0.25 ;  /* 0x3e80000013135820 */ /* 0x000fd00000400000 */
[----:B------:R-:W-:Y:S01]  /*0520*/  @!P6 FMUL R19, R19, 16777216 ;  /* 0x4b8000001313e820 */ /* 0x000fe20000400000 */
[----:B------:R-:W0:Y:S01]  /*0530*/  MUFU.RCP R18, R18 ;  /* 0x0000001200127308 */ /* 0x000e220000001000 */
[----:B------:R-:W-:-:S07]  /*0540*/  FSEL R0, R22, 1, P5 ;  /* 0x3f80000016007808 */ /* 0x000fce0002800000 */
[----:B------:R-:W1:Y:S01]  /*0550*/  MUFU.RCP R19, R19 ;  /* 0x0000001300137308 */ /* 0x000e620000001000 */
[----:B------:R-:W-:Y:S01]  /*0560*/  @!P3 FMUL R23, R23, 16777216 ;  /* 0x4b8000001717b820 */ /* 0x000fe20000400000 */
[----:B------:R-:W-:Y:S01]  /*0570*/  @!P6 FMUL R0, R0, 16777216 ;  /* 0x4b8000000000e820 */ /* 0x000fe20000400000 */
[----:B----4-:R-:W-:Y:S02]  /*0580*/  SEL R6, R6, RZ, P4 ;  /* 0x000000ff06067207 */ /* 0x010fe40002000000 */
[----:B------:R-:W-:Y:S02]  /*0590*/  SEL R7, R7, RZ, P4 ;  /* 0x000000ff07077207 */ /* 0x000fe40002000000 */
[----:B------:R-:W-:Y:S02]  /*05a0*/  @P2 SEL R6, R4, RZ, P1 ;  /* 0x000000ff04062207 */ /* 0x000fe40000800000 */
[----:B------:R-:W-:Y:S01]  /*05b0*/  @P2 SEL R7, R5, RZ, P1 ;  /* 0x000000ff05072207 */ /* 0x000fe20000800000 */
[----:B0-----:R-:W-:Y:S01]  /*05c0*/  FMUL R18, R18, R23 ;  /* 0x0000001712127220 */ /* 0x001fe20000400000 */
[----:B-1----:R-:W-:Y:S01]  /*05d0*/  FMUL R19, R19, R0 ;  /* 0x0000000013137220 */ /* 0x002fe20000400000 */
[----:B------:R-:W-:-:S02]  /*05e0*/  FADD R9, R6, -R9 ;  /* 0x8000000906097221 */ /* 0x000fc40000000000 */
[----:B------:R-:W-:Y:S02]  /*05f0*/  FADD R2, R7, -R2 ;  /* 0x8000000207027221 */ /* 0x000fe40000000000 */
[----:B------:R-:W-:Y:S02]  /*0600*/  FMUL R18, R9, R18 ;  /* 0x0000001209127220 */ /* 0x000fe40000400000 */
[----:B------:R-:W-:Y:S01]  /*0610*/  FMUL R19, R2, R19 ;  /* 0x0000001302137220 */ /* 0x000fe20000400000 */
[----:B------:R0:W-:Y:S01]  /*0620*/  @!P0 STG.E.64 desc[UR4][R16.64], R6 ;  /* 0x0000000610008986 */ /* 0x0001e2000c101b04 */
[----:B-----5:R-:W-:Y:S02]  /*0630*/  FFMA R11, R18, R14, R11 ;  /* 0x0000000e120b7223 */ /* 0x020fe4000000000b */
[----:B------:R-:W-:-:S03]  /*0640*/  FFMA R10, R19, R15, R10 ;  /* 0x0000000f130a7223 */ /* 0x000fc6000000000a */
[C---:B------:R-:W-:Y:S02]  /*0650*/  FSETP.GEU.AND P1, PT, R11.reuse, RZ, PT ;  /* 0x000000ff0b00720b */ /* 0x040fe40003f2e000 */
[C---:B------:R-:W-:Y:S02]  /*0660*/  FSETP.GEU.AND P2, PT, R10.reuse, RZ, PT ;  /* 0x000000ff0a00720b */ /* 0x040fe40003f4e000 */
[----:B------:R-:W-:Y:S02]  /*0670*/  FSEL R2, R11, RZ, P1 ;  /* 0x000000ff0b027208 */ /* 0x000fe40000800000 */
[----:B------:R-:W-:Y:S01]  /*0680*/  FSEL R3, R10, RZ, P2 ;  /* 0x000000ff0a037208 */ /* 0x000fe20001000000 */
[----:B0-----:R-:W-:Y:S08]  /*0690*/  @P0 EXIT ;  /* 0x000000000000094d */ /* 0x001ff00003800000 */
[----:B------:R-:W-:Y:S01]  /*06a0*/  STG.E.64 desc[UR4][R12.64], R2 ;  /* 0x000000020c007986 */ /* 0x000fe2000c101b04 */
[----:B------:R-:W-:Y:S05]  /*06b0*/  EXIT ;  /* 0x000000000000794d */ /* 0x000fea0003800000 */
.L_x_0:
[----:B------:R-:W-:-:S00]  /*06c0*/  BRA `(.L_x_0) ;  /* 0xfffffffc00fc7947 */ /* 0x000fc0000383ffff */
[----:B------:R-:W-:-:S00]  /*06d0*/  NOP ;  /* 0x0000000000007918 */ /* 0x000fc00000000000 */
        /* <DEDUP_REMOVED lines=10> */
.L_x_1:


//--------------------- .nv.global.init           --------------------------
	.section	.nv.global.init,"aw",@progbits
.nv.global.init:
	.type		_$_str,@object
	.size		_$_str,(_$_str_$_2 - _$_str)
_$_str:
        /*0000*/ 	.byte	0x5f, 0x5f, 0x43, 0x55, 0x44, 0x41, 0x5f, 0x46, 0x54, 0x5a, 0x00
	.type		_$_str_$_2,@object
	.size		_$_str_$_2,(.L_1 - _$_str_$_2)
_$_str_$_2:
        /*000b*/ 	.byte	0x5f, 0x5f, 0x43, 0x55, 0x44, 0x41, 0x5f, 0x50, 0x52, 0x45, 0x43, 0x5f, 0x53, 0x51, 0x52, 0x54
        /*001b*/ 	.byte	0x00
.L_1:


//--------------------- .nv.constant0.triton_poi_fused__native_batch_norm_legit_no_training_cat_relu_46 --------------------------
	.section	.nv.constant0.triton_poi_fused__native_batch_norm_legit_no_training_cat_relu_46,"a",@progbits
	.sectionflags	@""
	.align	4
.nv.constant0.triton_poi_fused__native_batch_norm_legit_no_training_cat_relu_46:
	.zero		596
